	.headerflags	@"EF_CUDA_TEXMODE_UNIFIED EF_CUDA_64BIT_ADDRESS EF_CUDA_ACCELERATORS EF_CUDA_SM90 EF_CUDA_VIRTUAL_SM(EF_CUDA_SM90)"
	.elftype	@"ET_EXEC"


//--------------------- .nv.info                  --------------------------
	.section	.nv.info,"",@"SHT_CUDA_INFO"
	.align	4


	//----- nvinfo : EIATTR_REGCOUNT
	.align		4
        /*0000*/ 	.byte	0x04, 0x2f
        /*0002*/ 	.short	(.L_1 - .L_0)
	.align		4
.L_0:
        /*0004*/ 	.word	index@(triton_per_fused_eq_sum_0)
        /*0008*/ 	.word	0x0000000a


	//----- nvinfo : EIATTR_MIN_STACK_SIZE
	.align		4
.L_1:
        /*000c*/ 	.byte	0x04, 0x12
        /*000e*/ 	.short	(.L_3 - .L_2)
	.align		4
.L_2:
        /*0010*/ 	.word	index@(triton_per_fused_eq_sum_0)
        /*0014*/ 	.word	0x00000000


	//----- nvinfo : EIATTR_FRAME_SIZE
	.align		4
.L_3:
        /*0018*/ 	.byte	0x04, 0x11
        /*001a*/ 	.short	(.L_5 - .L_4)
	.align		4
.L_4:
        /*001c*/ 	.word	index@(triton_per_fused_eq_sum_0)
        /*0020*/ 	.word	0x00000000


	//----- nvinfo : EIATTR_MIN_STACK_SIZE
	.align		4
.L_5:
        /*0024*/ 	.byte	0x04, 0x12
        /*0026*/ 	.short	(.L_7 - .L_6)
	.align		4
.L_6:
        /*0028*/ 	.word	index@(triton_per_fused_eq_sum_0)
        /*002c*/ 	.word	0x00000000
.L_7:


//--------------------- .nv.info.triton_per_fused_eq_sum_0 --------------------------
	.section	.nv.info.triton_per_fused_eq_sum_0,"",@"SHT_CUDA_INFO"
	.sectionflags	@""
	.align	4


	//----- nvinfo : EIATTR_CUDA_API_VERSION
	.align		4
        /*0000*/ 	.byte	0x04, 0x37
        /*0002*/ 	.short	(.L_9 - .L_8)
.L_8:
        /*0004*/ 	.word	0x0000007c


	//----- nvinfo : EIATTR_KPARAM_INFO
	.align		4
.L_9:
        /*0008*/ 	.byte	0x04, 0x17
        /*000a*/ 	.short	(.L_11 - .L_10)
.L_10:
        /*000c*/ 	.word	0x00000000
        /*0010*/ 	.short	0x0002
        /*0012*/ 	.short	0x0010
        /*0014*/ 	.byte	0x00, 0xf0, 0x11, 0x00


	//----- nvinfo : EIATTR_KPARAM_INFO
	.align		4
.L_11:
        /*0018*/ 	.byte	0x04, 0x17
        /*001a*/ 	.short	(.L_13 - .L_12)
.L_12:
        /*001c*/ 	.word	0x00000000
        /*0020*/ 	.short	0x0001
        /*0022*/ 	.short	0x0008
        /*0024*/ 	.byte	0x00, 0xf4, 0x21, 0x00


	//----- nvinfo : EIATTR_KPARAM_INFO
	.align		4
.L_13:
        /*0028*/ 	.byte	0x04, 0x17
        /*002a*/ 	.short	(.L_15 - .L_14)
.L_14:
        /*002c*/ 	.word	0x00000000
        /*0030*/ 	.short	0x0000
        /*0032*/ 	.short	0x0000
        /*0034*/ 	.byte	0x00, 0xf4, 0x21, 0x00


	//----- nvinfo : EIATTR_SPARSE_MMA_MASK
	.align		4
.L_15:
        /*0038*/ 	.byte	0x03, 0x50
        /*003a*/ 	.short	0x0000


	//----- nvinfo : EIATTR_MAXREG_COUNT
	.align		4
        /*003c*/ 	.byte	0x03, 0x1b
        /*003e*/ 	.short	0x00ff


	//----- nvinfo : EIATTR_COOP_GROUP_MASK_REGIDS
	.align		4
        /*0040*/ 	.byte	0x04, 0x29
        /*0042*/ 	.short	(.L_17 - .L_16)


	//   ....[0]....
.L_16:
        /*0044*/ 	.word	0xffffffff


	//   ....[1]....
        /*0048*/ 	.word	0xffffffff


	//   ....[2]....
        /*004c*/ 	.word	0xffffffff


	//   ....[3]....
        /*0050*/ 	.word	0xffffffff


	//----- nvinfo : EIATTR_COOP_GROUP_INSTR_OFFSETS
	.align		4
.L_17:
        /*0054*/ 	.byte	0x04, 0x28
        /*0056*/ 	.short	(.L_19 - .L_18)


	//   ....[0]....
.L_18:
        /*0058*/ 	.word	0x00000080


	//   ....[1]....
        /*005c*/ 	.word	0x000000a0


	//   ....[2]....
        /*0060*/ 	.word	0x000000c0


	//   ....[3]....
        /*0064*/ 	.word	0x000000e0


	//----- nvinfo : EIATTR_EXIT_INSTR_OFFSETS
	.align		4
.L_19:
        /*0068*/ 	.byte	0x04, 0x1c
        /*006a*/ 	.short	(.L_21 - .L_20)


	//   ....[0]....
.L_20:
        /*006c*/ 	.word	0x000000f0


	//   ....[1]....
        /*0070*/ 	.word	0x00000150


	//----- nvinfo : EIATTR_REQNTID
	.align		4
.L_21:
        /*0074*/ 	.byte	0x04, 0x10
        /*0076*/ 	.short	(.L_23 - .L_22)
.L_22:
        /*0078*/ 	.word	0x00000040
        /*007c*/ 	.word	0x00000001
        /*0080*/ 	.word	0x00000001


	//----- nvinfo : EIATTR_CBANK_PARAM_SIZE
	.align		4
.L_23:
        /*0084*/ 	.byte	0x03, 0x19
        /*0086*/ 	.short	0x0014


	//----- nvinfo : EIATTR_PARAM_CBANK
	.align		4
        /*0088*/ 	.byte	0x04, 0x0a
        /*008a*/ 	.short	(.L_25 - .L_24)
	.align		4
.L_24:
        /*008c*/ 	.word	index@(.nv.constant0.triton_per_fused_eq_sum_0)
        /*0090*/ 	.short	0x0210
        /*0092*/ 	.short	0x0014


	//----- nvinfo : EIATTR_SW_WAR
	.align		4
.L_25:
        /*0094*/ 	.byte	0x04, 0x36
        /*0096*/ 	.short	(.L_27 - .L_26)
.L_26:
        /*0098*/ 	.word	0x00000008
.L_27:


//--------------------- .nv.callgraph             --------------------------
	.section	.nv.callgraph,"",@"SHT_CUDA_CALLGRAPH"
	.align	4
	.sectionentsize	8
	.align		4
        /*0000*/ 	.word	0x00000000
	.align		4
        /*0004*/ 	.word	0xffffffff
	.align		4
        /*0008*/ 	.word	0x00000000
	.align		4
        /*000c*/ 	.word	0xfffffffe
	.align		4
        /*0010*/ 	.word	0x00000000
	.align		4
        /*0014*/ 	.word	0xfffffffd
	.align		4
        /*0018*/ 	.word	0x00000000
	.align		4
        /*001c*/ 	.word	0xfffffffc


//--------------------- .text.triton_per_fused_eq_sum_0 --------------------------
	.section	.text.triton_per_fused_eq_sum_0,"ax",@progbits
	.align	128
        .global         triton_per_fused_eq_sum_0
        .type           triton_per_fused_eq_sum_0,@function
        .size           triton_per_fused_eq_sum_0,(.L_x_1 - triton_per_fused_eq_sum_0)
        .other          triton_per_fused_eq_sum_0,@"STO_CUDA_ENTRY STV_DEFAULT"
triton_per_fused_eq_sum_0:
.text.triton_per_fused_eq_sum_0:
[----:B------:R-:W0:Y:S02]  /*0000*/  LDC R1, c[0x0][0x28] ;  /* 0x00000a00ff017b82 */ /* 0x000e240000000800 */
[----:B------:R-:W1:Y:S01]  /*0010*/  S2R R4, SR_TID.X ;  /* 0x0000000000047919 */ /* 0x000e620000002100 */
[----:B------:R-:W2:Y:S01]  /*0020*/  LDC.64 R2, c[0x0][0x210] ;  /* 0x00008400ff027b82 */ /* 0x000ea20000000a00 */
[----:B------:R-:W-:Y:S01]  /*0030*/  ULDC.64 UR4, c[0x0][0x208] ;  /* 0x0000820000047ab9 */ /* 0x000fe20000000a00 */
[----:B-1----:R-:W-:-:S05]  /*0040*/  LOP3.LUT R5, R4, 0xf, RZ, 0xc0, !PT ;  /* 0x0000000f04057812 */ /* 0x002fca00078ec0ff */
[----:B--2---:R-:W-:-:S06]  /*0050*/  IMAD.WIDE.U32 R2, R5, 0x4, R2 ;  /* 0x0000000405027825 */ /* 0x004fcc00078e0002 */
[----:B------:R-:W2:Y:S01]  /*0060*/  LDG.E R2, desc[UR4][R2.64] ;  /* 0x0000000402027981 */ /* 0x000ea2000c1e1900 */
[----:B------:R-:W-:-:S03]  /*0070*/  LOP3.LUT P0, RZ, R4, 0x3f, RZ, 0xc0, !PT ;  /* 0x0000003f04ff7812 */ /* 0x000fc6000780c0ff */
[----:B--2---:R-:W1:Y:S02]  /*0080*/  SHFL.BFLY PT, R5, R2, 0x8, 0x1f ;  /* 0x0d001f0002057f89 */ /* 0x004e6400000e0000 */
[----:B-1----:R-:W-:-:S05]  /*0090*/  FADD R5, R2, R5 ;  /* 0x0000000502057221 */ /* 0x002fca0000000000 */
[----:B------:R-:W1:Y:S02]  /*00a0*/  SHFL.BFLY PT, R0, R5, 0x4, 0x1f ;  /* 0x0c801f0005007f89 */ /* 0x000e6400000e0000 */
[----:B-1----:R-:W-:-:S05]  /*00b0*/  FADD R0, R5, R0 ;  /* 0x0000000005007221 */ /* 0x002fca0000000000 */
[----:B------:R-:W1:Y:S02]  /*00c0*/  SHFL.BFLY PT, R7, R0, 0x2, 0x1f ;  /* 0x0c401f0000077f89 */ /* 0x000e6400000e0000 */
[----:B-1----:R-:W-:-:S05]  /*00d0*/  FADD R7, R0, R7 ;  /* 0x0000000700077221 */ /* 0x002fca0000000000 */
[----:B------:R1:W2:Y:S01]  /*00e0*/  SHFL.BFLY PT, R4, R7, 0x1, 0x1f ;  /* 0x0c201f0007047f89 */ /* 0x0002a200000e0000 */
[----:B------:R-:W-:Y:S05]  /*00f0*/  @P0 EXIT ;  /* 0x000000000000094d */ /* 0x000fea0003800000 */
[----:B------:R-:W0:Y:S01]  /*0100*/  LDC.64 R2, c[0x0][0x218] ;  /* 0x00008600ff027b82 */ /* 0x000e220000000a00 */
[----:B--2---:R-:W-:-:S05]  /*0110*/  FADD R4, R7, R4 ;  /* 0x0000000407047221 */ /* 0x004fca0000000000 */
[----:B------:R-:W-:-:S04]  /*0120*/  FSETP.NEU.AND P0, PT, R4, RZ, PT ;  /* 0x000000ff0400720b */ /* 0x000fc80003f0d000 */
[----:B------:R-:W-:-:S05]  /*0130*/  SEL R5, RZ, 0x1, P0 ;  /* 0x00000001ff057807 */ /* 0x000fca0000000000 */
[----:B0-----:R-:W-:Y:S01]  /*0140*/  STG.E.U8 desc[UR4][R2.64], R5 ;  /* 0x0000000502007986 */ /* 0x001fe2000c101104 */
[----:B------:R-:W-:Y:S05]  /*0150*/  EXIT ;  /* 0x000000000000794d */ /* 0x000fea0003800000 */
.L_x_0:
[----:B------:R-:W-:-:S00]  /*0160*/  BRA `(.L_x_0) ;  /* 0xfffffffc00fc7947 */ /* 0x000fc0000383ffff */
[----:B------:R-:W-:-:S00]  /*0170*/  NOP ;  /* 0x0000000000007918 */ /* 0x000fc00000000000 */
        /* <DEDUP_REMOVED lines=8> */
.L_x_1:


//--------------------- .nv.constant0.triton_per_fused_eq_sum_0 --------------------------
	.section	.nv.constant0.triton_per_fused_eq_sum_0,"a",@progbits
	.sectionflags	@""
	.align	4
.nv.constant0.triton_per_fused_eq_sum_0:
	.zero		548
